//
// Generated by NVIDIA NVVM Compiler
//
// Compiler Build ID: CL-36424714
// Cuda compilation tools, release 13.0, V13.0.88
// Based on NVVM 20.0.0
//

.version 9.0
.target sm_100
.address_size 64

	// .globl	_Z14stencil_kernelPKfPfj
// _ZZ14stencil_kernelPKfPfjE4in_s has been demoted

.visible .entry _Z14stencil_kernelPKfPfj(
	.param .u64 .ptr .align 1 _Z14stencil_kernelPKfPfj_param_0,
	.param .u64 .ptr .align 1 _Z14stencil_kernelPKfPfj_param_1,
	.param .u32 _Z14stencil_kernelPKfPfj_param_2
)
{
	.reg .pred 	%p<20>;
	.reg .b32 	%r<37>;
	.reg .b32 	%f<16>;
	.reg .b64 	%rd<9>;
	// demoted variable
	.shared .align 4 .b8 _ZZ14stencil_kernelPKfPfjE4in_s[23328];
	ld.param.u64 	%rd1, [_Z14stencil_kernelPKfPfj_param_0];
	ld.param.u64 	%rd2, [_Z14stencil_kernelPKfPfj_param_1];
	ld.param.u32 	%r11, [_Z14stencil_kernelPKfPfj_param_2];
	mov.u32 	%r12, %ctaid.x;
	shl.b32 	%r13, %r12, 4;
	mov.u32 	%r14, %tid.x;
	add.s32 	%r1, %r14, -1;
	add.s32 	%r2, %r1, %r13;
	mov.u32 	%r15, %ctaid.y;
	shl.b32 	%r16, %r15, 4;
	mov.u32 	%r3, %tid.y;
	add.s32 	%r17, %r16, %r3;
	add.s32 	%r5, %r17, -1;
	setp.eq.s32 	%p1, %r17, 0;
	mov.u32 	%r18, %ctaid.z;
	shl.b32 	%r19, %r18, 4;
	mov.u32 	%r6, %tid.z;
	add.s32 	%r20, %r19, %r6;
	setp.eq.s32 	%p2, %r20, 0;
	add.s32 	%r8, %r20, -1;
	setp.ge.u32 	%p3, %r8, %r11;
	or.pred  	%p4, %p2, %p1;
	or.pred  	%p5, %p4, %p3;
	setp.ge.u32 	%p6, %r5, %r11;
	or.pred  	%p7, %p5, %p6;
	setp.lt.s32 	%p8, %r2, 0;
	or.pred  	%p9, %p8, %p7;
	setp.ge.u32 	%p10, %r2, %r11;
	mov.u32 	%r21, _ZZ14stencil_kernelPKfPfjE4in_s;
	mad.lo.s32 	%r22, %r6, 1296, %r21;
	mad.lo.s32 	%r23, %r3, 72, %r22;
	shl.b32 	%r24, %r14, 2;
	add.s32 	%r9, %r23, %r24;
	or.pred  	%p11, %p10, %p9;
	@%p11 bra 	$L__BB0_2;
	cvta.to.global.u64 	%rd3, %rd1;
	mad.lo.s32 	%r26, %r11, %r8, %r5;
	mad.lo.s32 	%r27, %r26, %r11, %r2;
	mul.wide.u32 	%rd4, %r27, 4;
	add.s64 	%rd5, %rd3, %rd4;
	ld.global.f32 	%f1, [%rd5];
	st.shared.f32 	[%r9], %f1;
	bra.uni 	$L__BB0_3;
$L__BB0_2:
	mov.b32 	%r25, 0;
	st.shared.u32 	[%r9], %r25;
$L__BB0_3:
	bar.sync 	0;
	add.s32 	%r28, %r11, -1;
	min.u32 	%r29, %r20, %r17;
	setp.lt.u32 	%p12, %r29, 2;
	max.u32 	%r30, %r8, %r5;
	setp.ge.u32 	%p13, %r30, %r28;
	or.pred  	%p14, %p13, %p12;
	setp.lt.s32 	%p15, %r2, 1;
	or.pred  	%p16, %p15, %p14;
	setp.ge.u32 	%p17, %r2, %r28;
	or.pred  	%p18, %p17, %p16;
	@%p18 bra 	$L__BB0_6;
	add.s32 	%r31, %r6, -1;
	add.s32 	%r32, %r3, -1;
	or.b32  	%r33, %r31, %r32;
	or.b32  	%r34, %r33, %r1;
	setp.gt.u32 	%p19, %r34, 15;
	@%p19 bra 	$L__BB0_6;
	ld.shared.f32 	%f2, [%r9];
	ld.shared.f32 	%f3, [%r9+-4];
	mul.f32 	%f4, %f3, 0f3DAAAAAB;
	fma.rn.f32 	%f5, %f2, 0f3F000000, %f4;
	ld.shared.f32 	%f6, [%r9+4];
	fma.rn.f32 	%f7, %f6, 0f3DAAAAAB, %f5;
	ld.shared.f32 	%f8, [%r9+-72];
	fma.rn.f32 	%f9, %f8, 0f3DAAAAAB, %f7;
	ld.shared.f32 	%f10, [%r9+72];
	fma.rn.f32 	%f11, %f10, 0f3DAAAAAB, %f9;
	ld.shared.f32 	%f12, [%r9+-1296];
	fma.rn.f32 	%f13, %f12, 0f3DAAAAAB, %f11;
	ld.shared.f32 	%f14, [%r9+1296];
	fma.rn.f32 	%f15, %f14, 0f3DAAAAAB, %f13;
	mad.lo.s32 	%r35, %r11, %r8, %r5;
	mad.lo.s32 	%r36, %r35, %r11, %r2;
	cvta.to.global.u64 	%rd6, %rd2;
	mul.wide.u32 	%rd7, %r36, 4;
	add.s64 	%rd8, %rd6, %rd7;
	st.global.f32 	[%rd8], %f15;
$L__BB0_6:
	ret;

}


// ===== COMPILED SASS (sm_100) =====

	.target	sm_100

	.elftype	@"ET_EXEC"


//--------------------- .note.nv.tkinfo           --------------------------
	.section	.note.nv.tkinfo,"",@"SHT_NOTE"
	.sectionflags	@"SHF_NOTE_NV_TKINFO"
	.tkinfo
        /*0018*/ 	.word	0x00000002
        /*0030*/ 	.string	""
        /*0030*/ 	.string	"ptxas"
        /*0030*/ 	.string	"Cuda compilation tools, release 13.0, V13.0.88"
        /*0030*/ 	.string	"Build cuda_13.0.r13.0/compiler.36424714_0"
        /*0030*/ 	.string	"-arch sm_100 -m 64 "



//--------------------- .note.nv.cuinfo           --------------------------
	.section	.note.nv.cuinfo,"",@"SHT_NOTE"
	.sectionflags	@"SHF_NOTE_NV_CUINFO"
        /*0018*/ 	.short	0x0002
        /*001a*/ 	.short	0x0064
        /*001c*/ 	.short	0x0082
	.zero		2


//--------------------- .nv.info                  --------------------------
	.section	.nv.info,"",@"SHT_CUDA_INFO"
	.align	4


	//----- nvinfo : EIATTR_REGCOUNT
	.align		4
        /*0000*/ 	.byte	0x04, 0x2f
        /*0002*/ 	.short	(.L_1 - .L_0)
	.align		4
.L_0:
        /*0004*/ 	.word	index@(_Z14stencil_kernelPKfPfj)
        /*0008*/ 	.word	0x00000016


	//----- nvinfo : EIATTR_FRAME_SIZE
	.align		4
.L_1:
        /*000c*/ 	.byte	0x04, 0x11
        /*000e*/ 	.short	(.L_3 - .L_2)
	.align		4
.L_2:
        /*0010*/ 	.word	index@(_Z14stencil_kernelPKfPfj)
        /*0014*/ 	.word	0x00000000


	//----- nvinfo : EIATTR_MIN_STACK_SIZE
	.align		4
.L_3:
        /*0018*/ 	.byte	0x04, 0x12
        /*001a*/ 	.short	(.L_5 - .L_4)
	.align		4
.L_4:
        /*001c*/ 	.word	index@(_Z14stencil_kernelPKfPfj)
        /*0020*/ 	.word	0x00000000
.L_5:


//--------------------- .nv.compat                --------------------------
	.section	.nv.compat,"",@"SHT_CUDA_COMPAT_INFO"
	.align	4
        /*0000*/ 	.byte	0x02, 0x09, 0x00, 0x00, 0x02, 0x02, 0x01, 0x00, 0x02, 0x05, 0x05, 0x00, 0x03, 0x07, 0x01, 0x01
        /*0010*/ 	.byte	0x02, 0x03, 0x00, 0x00, 0x02, 0x06, 0x01, 0x00, 0x04, 0x0b, 0x08, 0x00, 0x09, 0x00, 0x00, 0x00
        /*0020*/ 	.byte	0x00, 0x00, 0x00, 0x00


//--------------------- .nv.info._Z14stencil_kernelPKfPfj --------------------------
	.section	.nv.info._Z14stencil_kernelPKfPfj,"",@"SHT_CUDA_INFO"
	.sectionflags	@""
	.align	4


	//----- nvinfo : EIATTR_CUDA_API_VERSION
	.align		4
        /*0000*/ 	.byte	0x04, 0x37
        /*0002*/ 	.short	(.L_7 - .L_6)
.L_6:
        /*0004*/ 	.word	0x00000082


	//----- nvinfo : EIATTR_KPARAM_INFO
	.align		4
.L_7:
        /*0008*/ 	.byte	0x04, 0x17
        /*000a*/ 	.short	(.L_9 - .L_8)
.L_8:
        /*000c*/ 	.word	0x00000000
        /*0010*/ 	.short	0x0002
        /*0012*/ 	.short	0x0010
        /*0014*/ 	.byte	0x00, 0xf0, 0x11, 0x00


	//----- nvinfo : EIATTR_KPARAM_INFO
	.align		4
.L_9:
        /*0018*/ 	.byte	0x04, 0x17
        /*001a*/ 	.short	(.L_11 - .L_10)
.L_10:
        /*001c*/ 	.word	0x00000000
        /*0020*/ 	.short	0x0001
        /*0022*/ 	.short	0x0008
        /*0024*/ 	.byte	0x00, 0xf5, 0x21, 0x00


	//----- nvinfo : EIATTR_KPARAM_INFO
	.align		4
.L_11:
        /*0028*/ 	.byte	0x04, 0x17
        /*002a*/ 	.short	(.L_13 - .L_12)
.L_12:
        /*002c*/ 	.word	0x00000000
        /*0030*/ 	.short	0x0000
        /*0032*/ 	.short	0x0000
        /*0034*/ 	.byte	0x00, 0xf5, 0x21, 0x00


	//----- nvinfo : EIATTR_SPARSE_MMA_MASK
	.align		4
.L_13:
        /*0038*/ 	.byte	0x03, 0x50
        /*003a*/ 	.short	0x0000


	//----- nvinfo : EIATTR_MAXREG_COUNT
	.align		4
        /*003c*/ 	.byte	0x03, 0x1b
        /*003e*/ 	.short	0x00ff


	//----- nvinfo : EIATTR_NUM_BARRIERS
	.align		4
        /*0040*/ 	.byte	0x02, 0x4c
        /*0042*/ 	.byte	0x01
	.zero		1


	//----- nvinfo : EIATTR_MERCURY_ISA_VERSION
	.align		4
        /*0044*/ 	.byte	0x03, 0x5f
        /*0046*/ 	.short	0x0101


	//----- nvinfo : EIATTR_VRC_CTA_INIT_COUNT
	.align		4
        /*0048*/ 	.byte	0x02, 0x4a
	.zero		1
	.zero		1


	//----- nvinfo : EIATTR_EXIT_INSTR_OFFSETS
	.align		4
        /*004c*/ 	.byte	0x04, 0x1c
        /*004e*/ 	.short	(.L_15 - .L_14)


	//   ....[0]....
.L_14:
        /*0050*/ 	.word	0x000002a0


	//   ....[1]....
        /*0054*/ 	.word	0x000002f0


	//   ....[2]....
        /*0058*/ 	.word	0x00000430


	//----- nvinfo : EIATTR_CBANK_PARAM_SIZE
	.align		4
.L_15:
        /*005c*/ 	.byte	0x03, 0x19
        /*005e*/ 	.short	0x0014


	//----- nvinfo : EIATTR_PARAM_CBANK
	.align		4
        /*0060*/ 	.byte	0x04, 0x0a
        /*0062*/ 	.short	(.L_17 - .L_16)
	.align		4
.L_16:
        /*0064*/ 	.word	index@(.nv.constant0._Z14stencil_kernelPKfPfj)
        /*0068*/ 	.short	0x0380
        /*006a*/ 	.short	0x0014


	//----- nvinfo : EIATTR_SW_WAR
	.align		4
.L_17:
        /*006c*/ 	.byte	0x04, 0x36
        /*006e*/ 	.short	(.L_19 - .L_18)
.L_18:
        /*0070*/ 	.word	0x00000008
.L_19:


//--------------------- .nv.callgraph             --------------------------
	.section	.nv.callgraph,"",@"SHT_CUDA_CALLGRAPH"
	.align	4
	.sectionentsize	8
	.align		4
        /*0000*/ 	.word	0x00000000
	.align		4
        /*0004*/ 	.word	0xffffffff
	.align		4
        /*0008*/ 	.word	0x00000000
	.align		4
        /*000c*/ 	.word	0xfffffffe
	.align		4
        /*0010*/ 	.word	0x00000000
	.align		4
        /*0014*/ 	.word	0xfffffffd
	.align		4
        /*0018*/ 	.word	0x00000000
	.align		4
        /*001c*/ 	.word	0xfffffffc


//--------------------- .text._Z14stencil_kernelPKfPfj --------------------------
	.section	.text._Z14stencil_kernelPKfPfj,"ax",@progbits
	.align	128
        .global         _Z14stencil_kernelPKfPfj
        .type           _Z14stencil_kernelPKfPfj,@function
        .size           _Z14stencil_kernelPKfPfj,(.L_x_1 - _Z14stencil_kernelPKfPfj)
        .other          _Z14stencil_kernelPKfPfj,@"STO_CUDA_ENTRY STV_DEFAULT"
_Z14stencil_kernelPKfPfj:
.text._Z14stencil_kernelPKfPfj:
[----:B------:R-:W-:Y:S01]  /*0000*/  LDC R1, c[0x0][0x37c] ;  /* 0x0000df00ff017b82 */ /* 0x000fe20000000800 */
[----:B------:R-:W0:Y:S01]  /*0010*/  S2R R7, SR_CTAID.Y ;  /* 0x0000000000077919 */ /* 0x000e220000002600 */
[----:B------:R-:W1:Y:S01]  /*0020*/  LDCU UR5, c[0x0][0x390] ;  /* 0x00007200ff0577ac */ /* 0x000e620008000800 */
[----:B------:R-:W0:Y:S01]  /*0030*/  S2R R14, SR_TID.Y ;  /* 0x00000000000e7919 */ /* 0x000e220000002200 */
[----:B------:R-:W2:Y:S01]  /*0040*/  LDCU.64 UR6, c[0x0][0x358] ;  /* 0x00006b00ff0677ac */ /* 0x000ea20008000a00 */
[----:B------:R-:W3:Y:S01]  /*0050*/  S2R R8, SR_CTAID.Z ;  /* 0x0000000000087919 */ /* 0x000ee20000002700 */
[----:B------:R-:W3:Y:S01]  /*0060*/  S2R R11, SR_TID.Z ;  /* 0x00000000000b7919 */ /* 0x000ee20000002300 */
[----:B------:R-:W4:Y:S01]  /*0070*/  S2R R12, SR_TID.X ;  /* 0x00000000000c7919 */ /* 0x000f220000002100 */
[----:B------:R-:W5:Y:S01]  /*0080*/  S2R R5, SR_CTAID.X ;  /* 0x0000000000057919 */ /* 0x000f620000002500 */
[----:B0-----:R-:W-:-:S04]  /*0090*/  IMAD R7, R7, 0x10, R14 ;  /* 0x0000001007077824 */ /* 0x001fc800078e020e */
[C---:B------:R-:W-:Y:S01]  /*00a0*/  VIADD R2, R7.reuse, 0xffffffff ;  /* 0xffffffff07027836 */ /* 0x040fe20000000000 */
[----:B------:R-:W-:Y:S02]  /*00b0*/  ISETP.NE.AND P0, PT, R7, RZ, PT ;  /* 0x000000ff0700720c */ /* 0x000fe40003f05270 */
[----:B---3--:R-:W-:-:S04]  /*00c0*/  LEA R8, R8, R11, 0x4 ;  /* 0x0000000b08087211 */ /* 0x008fc800078e20ff */
[C---:B------:R-:W-:Y:S01]  /*00d0*/  ISETP.EQ.OR P0, PT, R8.reuse, RZ, !P0 ;  /* 0x000000ff0800720c */ /* 0x040fe20004702670 */
[----:B------:R-:W-:Y:S01]  /*00e0*/  VIADD R3, R8, 0xffffffff ;  /* 0xffffffff08037836 */ /* 0x000fe20000000000 */
[----:B----4-:R-:W-:-:S04]  /*00f0*/  IADD3 R6, PT, PT, R12, -0x1, RZ ;  /* 0xffffffff0c067810 */ /* 0x010fc80007ffe0ff */
[----:B-1----:R-:W-:Y:S02]  /*0100*/  ISETP.GE.U32.OR P0, PT, R3, UR5, P0 ;  /* 0x0000000503007c0c */ /* 0x002fe40008706470 */
[----:B-----5:R-:W-:Y:S02]  /*0110*/  LEA R0, R5, R6, 0x4 ;  /* 0x0000000605007211 */ /* 0x020fe400078e20ff */
[----:B------:R-:W-:-:S04]  /*0120*/  ISETP.GE.U32.OR P0, PT, R2, UR5, P0 ;  /* 0x0000000502007c0c */ /* 0x000fc80008706470 */
[----:B------:R-:W-:-:S04]  /*0130*/  ISETP.LT.OR P0, PT, R0, RZ, P0 ;  /* 0x000000ff0000720c */ /* 0x000fc80000701670 */
[----:B------:R-:W-:-:S13]  /*0140*/  ISETP.GE.U32.OR P0, PT, R0, UR5, P0 ;  /* 0x0000000500007c0c */ /* 0x000fda0008706470 */
[----:B------:R-:W0:Y:S01]  /*0150*/  @!P0 LDC.64 R4, c[0x0][0x380] ;  /* 0x0000e000ff048b82 */ /* 0x000e220000000a00 */
[----:B------:R-:W-:-:S04]  /*0160*/  @!P0 IMAD R9, R3, UR5, R2 ;  /* 0x0000000503098c24 */ /* 0x000fc8000f8e0202 */
[----:B------:R-:W-:-:S04]  /*0170*/  @!P0 IMAD R9, R9, UR5, R0 ;  /* 0x0000000509098c24 */ /* 0x000fc8000f8e0200 */
[----:B0-----:R-:W-:-:S06]  /*0180*/  @!P0 IMAD.WIDE.U32 R4, R9, 0x4, R4 ;  /* 0x0000000409048825 */ /* 0x001fcc00078e0004 */
[----:B--2---:R-:W2:Y:S01]  /*0190*/  @!P0 LDG.E R4, desc[UR6][R4.64] ;  /* 0x0000000604048981 */ /* 0x004ea2000c1e1900 */
[----:B------:R-:W-:Y:S01]  /*01a0*/  MOV R9, 0x400 ;  /* 0x0000040000097802 */ /* 0x000fe20000000f00 */
[----:B------:R-:W-:Y:S01]  /*01b0*/  UIADD3 UR4, UPT, UPT, UR5, -0x1, URZ ;  /* 0xffffffff05047890 */ /* 0x000fe2000fffe0ff */
[----:B------:R-:W-:Y:S01]  /*01c0*/  VIMNMX.U32 R7, PT, PT, R7, R8, PT ;  /* 0x0000000807077248 */ /* 0x000fe20003fe0000 */
[----:B------:R-:W0:Y:S03]  /*01d0*/  S2R R10, SR_CgaCtaId ;  /* 0x00000000000a7919 */ /* 0x000e260000008800 */
[----:B------:R-:W-:Y:S02]  /*01e0*/  ISETP.GE.U32.AND P1, PT, R7, 0x2, PT ;  /* 0x000000020700780c */ /* 0x000fe40003f26070 */
[----:B------:R-:W-:-:S04]  /*01f0*/  VIMNMX.U32 R7, PT, PT, R2, R3, !PT ;  /* 0x0000000302077248 */ /* 0x000fc80007fe0000 */
[----:B------:R-:W-:-:S04]  /*0200*/  ISETP.GE.U32.OR P1, PT, R7, UR4, !P1 ;  /* 0x0000000407007c0c */ /* 0x000fc8000cf26470 */
[----:B------:R-:W-:-:S04]  /*0210*/  ISETP.LT.OR P1, PT, R0, 0x1, P1 ;  /* 0x000000010000780c */ /* 0x000fc80000f21670 */
[----:B------:R-:W-:Y:S02]  /*0220*/  ISETP.GE.U32.OR P1, PT, R0, UR4, P1 ;  /* 0x0000000400007c0c */ /* 0x000fe40008f26470 */
[----:B0-----:R-:W-:-:S05]  /*0230*/  LEA R9, R10, R9, 0x18 ;  /* 0x000000090a097211 */ /* 0x001fca00078ec0ff */
[----:B------:R-:W-:-:S04]  /*0240*/  IMAD R9, R11, 0x510, R9 ;  /* 0x000005100b097824 */ /* 0x000fc800078e0209 */
[----:B------:R-:W-:-:S04]  /*0250*/  IMAD R9, R14, 0x48, R9 ;  /* 0x000000480e097824 */ /* 0x000fc800078e0209 */
[----:B------:R-:W-:-:S05]  /*0260*/  IMAD R9, R12, 0x4, R9 ;  /* 0x000000040c097824 */ /* 0x000fca00078e0209 */
[----:B--2---:R0:W-:Y:S04]  /*0270*/  @!P0 STS [R9], R4 ;  /* 0x0000000409008388 */ /* 0x0041e80000000800 */
[----:B------:R0:W-:Y:S01]  /*0280*/  @P0 STS [R9], RZ ;  /* 0x000000ff09000388 */ /* 0x0001e20000000800 */
[----:B------:R-:W-:Y:S06]  /*0290*/  BAR.SYNC.DEFER_BLOCKING 0x0 ;  /* 0x0000000000007b1d */ /* 0x000fec0000010000 */
[----:B------:R-:W-:Y:S05]  /*02a0*/  @P1 EXIT ;  /* 0x000000000000194d */ /* 0x000fea0003800000 */
[----:B0-----:R-:W-:Y:S01]  /*02b0*/  VIADD R4, R14, 0xffffffff ;  /* 0xffffffff0e047836 */ /* 0x001fe20000000000 */
[----:B------:R-:W-:-:S04]  /*02c0*/  IADD3 R5, PT, PT, R11, -0x1, RZ ;  /* 0xffffffff0b057810 */ /* 0x000fc80007ffe0ff */
[----:B------:R-:W-:-:S04]  /*02d0*/  LOP3.LUT R4, R6, R5, R4, 0xfe, !PT ;  /* 0x0000000506047212 */ /* 0x000fc800078efe04 */
[----:B------:R-:W-:-:S13]  /*02e0*/  ISETP.GT.U32.AND P0, PT, R4, 0xf, PT ;  /* 0x0000000f0400780c */ /* 0x000fda0003f04070 */
[----:B------:R-:W-:Y:S05]  /*02f0*/  @P0 EXIT ;  /* 0x000000000000094d */ /* 0x000fea0003800000 */
[----:B------:R-:W0:Y:S01]  /*0300*/  LDS R7, [R9+-0x4] ;  /* 0xfffffc0009077984 */ /* 0x000e220000000800 */
[----:B------:R-:W1:Y:S01]  /*0310*/  LDC.64 R4, c[0x0][0x388] ;  /* 0x0000e200ff047b82 */ /* 0x000e620000000a00 */
[----:B------:R-:W-:Y:S02]  /*0320*/  IMAD R3, R3, UR5, R2 ;  /* 0x0000000503037c24 */ /* 0x000fe4000f8e0202 */
[----:B------:R-:W2:Y:S02]  /*0330*/  LDS R6, [R9] ;  /* 0x0000000009067984 */ /* 0x000ea40000000800 */
[----:B------:R-:W-:Y:S02]  /*0340*/  IMAD R3, R3, UR5, R0 ;  /* 0x0000000503037c24 */ /* 0x000fe4000f8e0200 */
[----:B------:R-:W3:Y:S04]  /*0350*/  LDS R11, [R9+0x4] ;  /* 0x00000400090b7984 */ /* 0x000ee80000000800 */
[----:B------:R-:W4:Y:S04]  /*0360*/  LDS R13, [R9+-0x48] ;  /* 0xffffb800090d7984 */ /* 0x000f280000000800 */
[----:B------:R-:W5:Y:S04]  /*0370*/  LDS R15, [R9+0x48] ;  /* 0x00004800090f7984 */ /* 0x000f680000000800 */
[----:B------:R-:W5:Y:S04]  /*0380*/  LDS R17, [R9+-0x510] ;  /* 0xfffaf00009117984 */ /* 0x000f680000000800 */
[----:B------:R-:W5:Y:S01]  /*0390*/  LDS R19, [R9+0x510] ;  /* 0x0005100009137984 */ /* 0x000f620000000800 */
[----:B-1----:R-:W-:-:S04]  /*03a0*/  IMAD.WIDE.U32 R4, R3, 0x4, R4 ;  /* 0x0000000403047825 */ /* 0x002fc800078e0004 */
[----:B0-----:R-:W-:-:S04]  /*03b0*/  FMUL R7, R7, 0.083333335816860198975 ;  /* 0x3daaaaab07077820 */ /* 0x001fc80000400000 */
[----:B--2---:R-:W-:-:S04]  /*03c0*/  FFMA R6, R6, 0.5, R7 ;  /* 0x3f00000006067823 */ /* 0x004fc80000000007 */
[----:B---3--:R-:W-:-:S04]  /*03d0*/  FFMA R6, R11, 0.083333335816860198975, R6 ;  /* 0x3daaaaab0b067823 */ /* 0x008fc80000000006 */
[----:B----4-:R-:W-:-:S04]  /*03e0*/  FFMA R6, R13, 0.083333335816860198975, R6 ;  /* 0x3daaaaab0d067823 */ /* 0x010fc80000000006 */
[----:B-----5:R-:W-:-:S04]  /*03f0*/  FFMA R6, R15, 0.083333335816860198975, R6 ;  /* 0x3daaaaab0f067823 */ /* 0x020fc80000000006 */
[----:B------:R-:W-:-:S04]  /*0400*/  FFMA R6, R17, 0.083333335816860198975, R6 ;  /* 0x3daaaaab11067823 */ /* 0x000fc80000000006 */
[----:B------:R-:W-:-:S05]  /*0410*/  FFMA R19, R19, 0.083333335816860198975, R6 ;  /* 0x3daaaaab13137823 */ /* 0x000fca0000000006 */
[----:B------:R-:W-:Y:S01]  /*0420*/  STG.E desc[UR6][R4.64], R19 ;  /* 0x0000001304007986 */ /* 0x000fe2000c101906 */
[----:B------:R-:W-:Y:S05]  /*0430*/  EXIT ;  /* 0x000000000000794d */ /* 0x000fea0003800000 */
.L_x_0:
[----:B------:R-:W-:-:S00]  /*0440*/  BRA `(.L_x_0) ;  /* 0xfffffffc00fc7947 */ /* 0x000fc0000383ffff */
[----:B------:R-:W-:-:S00]  /*0450*/  NOP ;  /* 0x0000000000007918 */ /* 0x000fc00000000000 */
        /* <DEDUP_REMOVED lines=10> */
.L_x_1:


//--------------------- .nv.shared._Z14stencil_kernelPKfPfj --------------------------
	.section	.nv.shared._Z14stencil_kernelPKfPfj,"aw",@nobits
	.sectionflags	@""
	.align	4
.nv.shared._Z14stencil_kernelPKfPfj:
	.zero		24352


//--------------------- .nv.shared.reserved.0     --------------------------
	.section	.nv.shared.reserved.0,"aw",@nobits
	.weak		__nv_reservedSMEM_offset_0_alias
	.size		__nv_reservedSMEM_offset_0_alias, 0, 64
	.other		__nv_reservedSMEM_offset_0_alias,@"STO_CUDA_RESERVED_SHARED STV_DEFAULT"
__nv_reservedSMEM_offset_0_alias:
	.zero		0
	.zero		64


//--------------------- .nv.constant0._Z14stencil_kernelPKfPfj --------------------------
	.section	.nv.constant0._Z14stencil_kernelPKfPfj,"a",@progbits
	.sectionflags	@""
	.align	4
.nv.constant0._Z14stencil_kernelPKfPfj:
	.zero		916


//--------------------- SYMBOLS --------------------------

	.type		.nv.reservedSmem.offset0,@object
	.size		.nv.reservedSmem.offset0,0x4
	.type		.nv.reservedSmem.cap,@object
	.size		.nv.reservedSmem.cap,0x4
